//
// Generated by NVIDIA NVVM Compiler
//
// Compiler Build ID: CL-36424714
// Cuda compilation tools, release 13.0, V13.0.88
// Based on NVVM 20.0.0
//

.version 9.0
.target sm_100
.address_size 64

	// .globl	_Z14softmax_kernelP6__halfPKS_iiii
.extern .shared .align 16 .b8 shared_mem[];

.visible .entry _Z14softmax_kernelP6__halfPKS_iiii(
	.param .u64 .ptr .align 1 _Z14softmax_kernelP6__halfPKS_iiii_param_0,
	.param .u64 .ptr .align 1 _Z14softmax_kernelP6__halfPKS_iiii_param_1,
	.param .u32 _Z14softmax_kernelP6__halfPKS_iiii_param_2,
	.param .u32 _Z14softmax_kernelP6__halfPKS_iiii_param_3,
	.param .u32 _Z14softmax_kernelP6__halfPKS_iiii_param_4,
	.param .u32 _Z14softmax_kernelP6__halfPKS_iiii_param_5
)
{
	.reg .pred 	%p<14>;
	.reg .b16 	%rs<6>;
	.reg .b32 	%r<41>;
	.reg .b32 	%f<41>;
	.reg .b64 	%rd<15>;

	ld.param.u64 	%rd3, [_Z14softmax_kernelP6__halfPKS_iiii_param_0];
	ld.param.u64 	%rd4, [_Z14softmax_kernelP6__halfPKS_iiii_param_1];
	ld.param.u32 	%r21, [_Z14softmax_kernelP6__halfPKS_iiii_param_2];
	ld.param.u32 	%r18, [_Z14softmax_kernelP6__halfPKS_iiii_param_3];
	ld.param.u32 	%r19, [_Z14softmax_kernelP6__halfPKS_iiii_param_4];
	ld.param.u32 	%r20, [_Z14softmax_kernelP6__halfPKS_iiii_param_5];
	mov.u32 	%r1, %ctaid.x;
	mul.lo.s32 	%r22, %r19, %r18;
	div.u32 	%r2, %r1, %r22;
	div.u32 	%r3, %r1, %r19;
	setp.ge.s32 	%p1, %r2, %r21;
	@%p1 bra 	$L__BB0_20;
	cvta.to.global.u64 	%rd5, %rd3;
	cvta.to.global.u64 	%rd6, %rd4;
	rem.u32 	%r23, %r3, %r18;
	mad.lo.s32 	%r24, %r2, %r18, %r23;
	rem.u32 	%r25, %r1, %r19;
	mad.lo.s32 	%r26, %r24, %r19, %r25;
	mul.lo.s32 	%r27, %r26, %r20;
	mul.wide.s32 	%rd7, %r27, 2;
	add.s64 	%rd1, %rd6, %rd7;
	add.s64 	%rd2, %rd5, %rd7;
	mov.u32 	%r40, %tid.x;
	setp.ge.s32 	%p2, %r40, %r20;
	mov.f32 	%f38, 0fFF800000;
	@%p2 bra 	$L__BB0_4;
	mov.f32 	%f38, 0fFF800000;
	mov.u32 	%r5, %ntid.x;
	mov.u32 	%r36, %r40;
$L__BB0_3:
	mul.wide.s32 	%rd8, %r36, 2;
	add.s64 	%rd9, %rd1, %rd8;
	ld.global.u16 	%rs1, [%rd9];
	// begin inline asm
	{  cvt.f32.f16 %f12, %rs1;}

	// end inline asm
	max.f32 	%f38, %f38, %f12;
	add.s32 	%r36, %r36, %r5;
	setp.lt.s32 	%p3, %r36, %r20;
	@%p3 bra 	$L__BB0_3;
$L__BB0_4:
	shl.b32 	%r28, %r40, 2;
	mov.u32 	%r29, shared_mem;
	add.s32 	%r8, %r29, %r28;
	st.shared.f32 	[%r8], %f38;
	bar.sync 	0;
	mov.u32 	%r9, %ntid.x;
	setp.lt.u32 	%p4, %r9, 2;
	@%p4 bra 	$L__BB0_9;
	mov.u32 	%r37, %r9;
$L__BB0_6:
	shr.u32 	%r11, %r37, 1;
	setp.ge.u32 	%p5, %r40, %r11;
	@%p5 bra 	$L__BB0_8;
	ld.shared.f32 	%f13, [%r8];
	shl.b32 	%r30, %r11, 2;
	add.s32 	%r31, %r8, %r30;
	ld.shared.f32 	%f14, [%r31];
	max.f32 	%f15, %f13, %f14;
	st.shared.f32 	[%r8], %f15;
$L__BB0_8:
	bar.sync 	0;
	setp.gt.u32 	%p6, %r37, 3;
	mov.u32 	%r37, %r11;
	@%p6 bra 	$L__BB0_6;
$L__BB0_9:
	setp.ge.s32 	%p7, %r40, %r20;
	ld.shared.f32 	%f4, [shared_mem];
	bar.sync 	0;
	mov.f32 	%f40, 0f00000000;
	@%p7 bra 	$L__BB0_12;
	mov.f32 	%f40, 0f00000000;
	mov.u32 	%r38, %r40;
$L__BB0_11:
	mul.wide.s32 	%rd10, %r38, 2;
	add.s64 	%rd11, %rd1, %rd10;
	ld.global.u16 	%rs2, [%rd11];
	// begin inline asm
	{  cvt.f32.f16 %f18, %rs2;}

	// end inline asm
	sub.f32 	%f20, %f18, %f4;
	fma.rn.f32 	%f21, %f20, 0f3BBB989D, 0f3F000000;
	cvt.sat.f32.f32 	%f22, %f21;
	mov.f32 	%f23, 0f4B400001;
	mov.f32 	%f24, 0f437C0000;
	fma.rm.f32 	%f25, %f22, %f24, %f23;
	add.f32 	%f26, %f25, 0fCB40007F;
	neg.f32 	%f27, %f26;
	fma.rn.f32 	%f28, %f20, 0f3FB8AA3B, %f27;
	fma.rn.f32 	%f29, %f20, 0f32A57060, %f28;
	mov.b32 	%r32, %f25;
	shl.b32 	%r33, %r32, 23;
	mov.b32 	%f30, %r33;
	ex2.approx.ftz.f32 	%f31, %f29;
	mul.f32 	%f19, %f31, %f30;
	// begin inline asm
	{  cvt.rn.f16.f32 %rs3, %f19;}

	// end inline asm
	add.s64 	%rd12, %rd2, %rd10;
	st.global.u16 	[%rd12], %rs3;
	add.f32 	%f40, %f40, %f19;
	add.s32 	%r38, %r38, %r9;
	setp.lt.s32 	%p8, %r38, %r20;
	@%p8 bra 	$L__BB0_11;
$L__BB0_12:
	setp.lt.u32 	%p9, %r9, 2;
	st.shared.f32 	[%r8], %f40;
	bar.sync 	0;
	@%p9 bra 	$L__BB0_17;
	mov.u32 	%r39, %r9;
$L__BB0_14:
	shr.u32 	%r15, %r39, 1;
	setp.ge.u32 	%p10, %r40, %r15;
	@%p10 bra 	$L__BB0_16;
	shl.b32 	%r34, %r15, 2;
	add.s32 	%r35, %r8, %r34;
	ld.shared.f32 	%f32, [%r35];
	ld.shared.f32 	%f33, [%r8];
	add.f32 	%f34, %f32, %f33;
	st.shared.f32 	[%r8], %f34;
$L__BB0_16:
	bar.sync 	0;
	setp.gt.u32 	%p11, %r39, 3;
	mov.u32 	%r39, %r15;
	@%p11 bra 	$L__BB0_14;
$L__BB0_17:
	setp.ge.s32 	%p12, %r40, %r20;
	ld.shared.f32 	%f8, [shared_mem];
	bar.sync 	0;
	@%p12 bra 	$L__BB0_20;
	rcp.rn.f32 	%f9, %f8;
$L__BB0_19:
	mul.wide.s32 	%rd13, %r40, 2;
	add.s64 	%rd14, %rd2, %rd13;
	ld.global.u16 	%rs4, [%rd14];
	// begin inline asm
	{  cvt.f32.f16 %f35, %rs4;}

	// end inline asm
	mul.f32 	%f36, %f9, %f35;
	// begin inline asm
	{  cvt.rn.f16.f32 %rs5, %f36;}

	// end inline asm
	st.global.u16 	[%rd14], %rs5;
	add.s32 	%r40, %r40, %r9;
	setp.lt.s32 	%p13, %r40, %r20;
	@%p13 bra 	$L__BB0_19;
$L__BB0_20:
	ret;

}


// ===== COMPILED SASS (sm_100) =====

	.target	sm_100

	.elftype	@"ET_EXEC"


//--------------------- .note.nv.tkinfo           --------------------------
	.section	.note.nv.tkinfo,"",@"SHT_NOTE"
	.sectionflags	@"SHF_NOTE_NV_TKINFO"
	.tkinfo
        /*0018*/ 	.word	0x00000002
        /*0030*/ 	.string	""
        /*0030*/ 	.string	"ptxas"
        /*0030*/ 	.string	"Cuda compilation tools, release 13.0, V13.0.88"
        /*0030*/ 	.string	"Build cuda_13.0.r13.0/compiler.36424714_0"
        /*0030*/ 	.string	"-arch sm_100 -m 64 "



//--------------------- .note.nv.cuinfo           --------------------------
	.section	.note.nv.cuinfo,"",@"SHT_NOTE"
	.sectionflags	@"SHF_NOTE_NV_CUINFO"
        /*0018*/ 	.short	0x0002
        /*001a*/ 	.short	0x0064
        /*001c*/ 	.short	0x0082
	.zero		2


//--------------------- .nv.info                  --------------------------
	.section	.nv.info,"",@"SHT_CUDA_INFO"
	.align	4


	//----- nvinfo : EIATTR_REGCOUNT
	.align		4
        /*0000*/ 	.byte	0x04, 0x2f
        /*0002*/ 	.short	(.L_1 - .L_0)
	.align		4
.L_0:
        /*0004*/ 	.word	index@(_Z14softmax_kernelP6__halfPKS_iiii)
        /*0008*/ 	.word	0x00000014


	//----- nvinfo : EIATTR_FRAME_SIZE
	.align		4
.L_1:
        /*000c*/ 	.byte	0x04, 0x11
        /*000e*/ 	.short	(.L_3 - .L_2)
	.align		4
.L_2:
        /*0010*/ 	.word	index@($__internal_0_$__cuda_sm20_rcp_rn_f32_slowpath)
        /*0014*/ 	.word	0x00000000


	//----- nvinfo : EIATTR_FRAME_SIZE
	.align		4
.L_3:
        /*0018*/ 	.byte	0x04, 0x11
        /*001a*/ 	.short	(.L_5 - .L_4)
	.align		4
.L_4:
        /*001c*/ 	.word	index@(_Z14softmax_kernelP6__halfPKS_iiii)
        /*0020*/ 	.word	0x00000000


	//----- nvinfo : EIATTR_MIN_STACK_SIZE
	.align		4
.L_5:
        /*0024*/ 	.byte	0x04, 0x12
        /*0026*/ 	.short	(.L_7 - .L_6)
	.align		4
.L_6:
        /*0028*/ 	.word	index@(_Z14softmax_kernelP6__halfPKS_iiii)
        /*002c*/ 	.word	0x00000000
.L_7:


//--------------------- .nv.compat                --------------------------
	.section	.nv.compat,"",@"SHT_CUDA_COMPAT_INFO"
	.align	4
        /*0000*/ 	.byte	0x02, 0x09, 0x00, 0x00, 0x02, 0x02, 0x01, 0x00, 0x02, 0x05, 0x05, 0x00, 0x03, 0x07, 0x01, 0x01
        /*0010*/ 	.byte	0x02, 0x03, 0x00, 0x00, 0x02, 0x06, 0x01, 0x00, 0x04, 0x0b, 0x08, 0x00, 0x09, 0x00, 0x00, 0x00
        /*0020*/ 	.byte	0x00, 0x00, 0x00, 0x00


//--------------------- .nv.info._Z14softmax_kernelP6__halfPKS_iiii --------------------------
	.section	.nv.info._Z14softmax_kernelP6__halfPKS_iiii,"",@"SHT_CUDA_INFO"
	.sectionflags	@""
	.align	4


	//----- nvinfo : EIATTR_CUDA_API_VERSION
	.align		4
        /*0000*/ 	.byte	0x04, 0x37
        /*0002*/ 	.short	(.L_9 - .L_8)
.L_8:
        /*0004*/ 	.word	0x00000082


	//----- nvinfo : EIATTR_KPARAM_INFO
	.align		4
.L_9:
        /*0008*/ 	.byte	0x04, 0x17
        /*000a*/ 	.short	(.L_11 - .L_10)
.L_10:
        /*000c*/ 	.word	0x00000000
        /*0010*/ 	.short	0x0005
        /*0012*/ 	.short	0x001c
        /*0014*/ 	.byte	0x00, 0xf0, 0x11, 0x00


	//----- nvinfo : EIATTR_KPARAM_INFO
	.align		4
.L_11:
        /*0018*/ 	.byte	0x04, 0x17
        /*001a*/ 	.short	(.L_13 - .L_12)
.L_12:
        /*001c*/ 	.word	0x00000000
        /*0020*/ 	.short	0x0004
        /*0022*/ 	.short	0x0018
        /*0024*/ 	.byte	0x00, 0xf0, 0x11, 0x00


	//----- nvinfo : EIATTR_KPARAM_INFO
	.align		4
.L_13:
        /*0028*/ 	.byte	0x04, 0x17
        /*002a*/ 	.short	(.L_15 - .L_14)
.L_14:
        /*002c*/ 	.word	0x00000000
        /*0030*/ 	.short	0x0003
        /*0032*/ 	.short	0x0014
        /*0034*/ 	.byte	0x00, 0xf0, 0x11, 0x00


	//----- nvinfo : EIATTR_KPARAM_INFO
	.align		4
.L_15:
        /*0038*/ 	.byte	0x04, 0x17
        /*003a*/ 	.short	(.L_17 - .L_16)
.L_16:
        /*003c*/ 	.word	0x00000000
        /*0040*/ 	.short	0x0002
        /*0042*/ 	.short	0x0010
        /*0044*/ 	.byte	0x00, 0xf0, 0x11, 0x00


	//----- nvinfo : EIATTR_KPARAM_INFO
	.align		4
.L_17:
        /*0048*/ 	.byte	0x04, 0x17
        /*004a*/ 	.short	(.L_19 - .L_18)
.L_18:
        /*004c*/ 	.word	0x00000000
        /*0050*/ 	.short	0x0001
        /*0052*/ 	.short	0x0008
        /*0054*/ 	.byte	0x00, 0xf5, 0x21, 0x00


	//----- nvinfo : EIATTR_KPARAM_INFO
	.align		4
.L_19:
        /*0058*/ 	.byte	0x04, 0x17
        /*005a*/ 	.short	(.L_21 - .L_20)
.L_20:
        /*005c*/ 	.word	0x00000000
        /*0060*/ 	.short	0x0000
        /*0062*/ 	.short	0x0000
        /*0064*/ 	.byte	0x00, 0xf5, 0x21, 0x00


	//----- nvinfo : EIATTR_SPARSE_MMA_MASK
	.align		4
.L_21:
        /*0068*/ 	.byte	0x03, 0x50
        /*006a*/ 	.short	0x0000


	//----- nvinfo : EIATTR_MAXREG_COUNT
	.align		4
        /*006c*/ 	.byte	0x03, 0x1b
        /*006e*/ 	.short	0x00ff


	//----- nvinfo : EIATTR_NUM_BARRIERS
	.align		4
        /*0070*/ 	.byte	0x02, 0x4c
        /*0072*/ 	.byte	0x01
	.zero		1


	//----- nvinfo : EIATTR_MERCURY_ISA_VERSION
	.align		4
        /*0074*/ 	.byte	0x03, 0x5f
        /*0076*/ 	.short	0x0101


	//----- nvinfo : EIATTR_VRC_CTA_INIT_COUNT
	.align		4
        /*0078*/ 	.byte	0x02, 0x4a
	.zero		1
	.zero		1


	//----- nvinfo : EIATTR_EXIT_INSTR_OFFSETS
	.align		4
        /*007c*/ 	.byte	0x04, 0x1c
        /*007e*/ 	.short	(.L_23 - .L_22)


	//   ....[0]....
.L_22:
        /*0080*/ 	.word	0x00000240


	//   ....[1]....
        /*0084*/ 	.word	0x00000a70


	//   ....[2]....
        /*0088*/ 	.word	0x00000bd0


	//----- nvinfo : EIATTR_CRS_STACK_SIZE
	.align		4
.L_23:
        /*008c*/ 	.byte	0x04, 0x1e
        /*008e*/ 	.short	(.L_25 - .L_24)
.L_24:
        /*0090*/ 	.word	0x00000000


	//----- nvinfo : EIATTR_CBANK_PARAM_SIZE
	.align		4
.L_25:
        /*0094*/ 	.byte	0x03, 0x19
        /*0096*/ 	.short	0x0020


	//----- nvinfo : EIATTR_PARAM_CBANK
	.align		4
        /*0098*/ 	.byte	0x04, 0x0a
        /*009a*/ 	.short	(.L_27 - .L_26)
	.align		4
.L_26:
        /*009c*/ 	.word	index@(.nv.constant0._Z14softmax_kernelP6__halfPKS_iiii)
        /*00a0*/ 	.short	0x0380
        /*00a2*/ 	.short	0x0020


	//----- nvinfo : EIATTR_SW_WAR
	.align		4
.L_27:
        /*00a4*/ 	.byte	0x04, 0x36
        /*00a6*/ 	.short	(.L_29 - .L_28)
.L_28:
        /*00a8*/ 	.word	0x00000008
.L_29:


//--------------------- .nv.callgraph             --------------------------
	.section	.nv.callgraph,"",@"SHT_CUDA_CALLGRAPH"
	.align	4
	.sectionentsize	8
	.align		4
        /*0000*/ 	.word	0x00000000
	.align		4
        /*0004*/ 	.word	0xffffffff
	.align		4
        /*0008*/ 	.word	0x00000000
	.align		4
        /*000c*/ 	.word	0xfffffffe
	.align		4
        /*0010*/ 	.word	0x00000000
	.align		4
        /*0014*/ 	.word	0xfffffffd
	.align		4
        /*0018*/ 	.word	0x00000000
	.align		4
        /*001c*/ 	.word	0xfffffffc


//--------------------- .text._Z14softmax_kernelP6__halfPKS_iiii --------------------------
	.section	.text._Z14softmax_kernelP6__halfPKS_iiii,"ax",@progbits
	.align	128
        .global         _Z14softmax_kernelP6__halfPKS_iiii
        .type           _Z14softmax_kernelP6__halfPKS_iiii,@function
        .size           _Z14softmax_kernelP6__halfPKS_iiii,(.L_x_16 - _Z14softmax_kernelP6__halfPKS_iiii)
        .other          _Z14softmax_kernelP6__halfPKS_iiii,@"STO_CUDA_ENTRY STV_DEFAULT"
_Z14softmax_kernelP6__halfPKS_iiii:
.text._Z14softmax_kernelP6__halfPKS_iiii:
[----:B------:R-:W-:Y:S08]  /*0000*/  LDC R1, c[0x0][0x37c] ;  /* 0x0000df00ff017b82 */ /* 0x000ff00000000800 */
[----:B------:R-:W0:Y:S01]  /*0010*/  LDC R0, c[0x0][0x398] ;  /* 0x0000e600ff007b82 */ /* 0x000e220000000800 */
[----:B------:R-:W-:-:S07]  /*0020*/  HFMA2 R4, -RZ, RZ, 0, 0 ;  /* 0x00000000ff047431 */ /* 0x000fce00000001ff */
[----:B------:R-:W1:Y:S08]  /*0030*/  LDC.64 R2, c[0x0][0x390] ;  /* 0x0000e400ff027b82 */ /* 0x000e700000000a00 */
[----:B------:R-:W2:Y:S01]  /*0040*/  S2UR UR4, SR_CTAID.X ;  /* 0x00000000000479c3 */ /* 0x000ea20000002500 */
[----:B0-----:R-:W0:Y:S01]  /*0050*/  I2F.U32.RP R9, R0 ;  /* 0x0000000000097306 */ /* 0x001e220000209000 */
[----:B-1----:R-:W-:-:S07]  /*0060*/  IMAD R8, R0, R3, RZ ;  /* 0x0000000300087224 */ /* 0x002fce00078e02ff */
[----:B------:R-:W1:Y:S01]  /*0070*/  I2F.U32.RP R6, R8 ;  /* 0x0000000800067306 */ /* 0x000e620000209000 */
[----:B------:R-:W-:Y:S01]  /*0080*/  IMAD.MOV R7, RZ, RZ, -R8 ;  /* 0x000000ffff077224 */ /* 0x000fe200078e0a08 */
[----:B------:R-:W-:-:S06]  /*0090*/  ISETP.NE.U32.AND P2, PT, R8, RZ, PT ;  /* 0x000000ff0800720c */ /* 0x000fcc0003f45070 */
[----:B0-----:R-:W-:Y:S08]  /*00a0*/  MUFU.RCP R9, R9 ;  /* 0x0000000900097308 */ /* 0x001ff00000001000 */
[----:B-1----:R-:W0:Y:S02]  /*00b0*/  MUFU.RCP R6, R6 ;  /* 0x0000000600067308 */ /* 0x002e240000001000 */
[----:B0-----:R-:W-:-:S02]  /*00c0*/  VIADD R5, R6, 0xffffffe ;  /* 0x0ffffffe06057836 */ /* 0x001fc40000000000 */
[----:B------:R-:W-:-:S04]  /*00d0*/  VIADD R6, R9, 0xffffffe ;  /* 0x0ffffffe09067836 */ /* 0x000fc80000000000 */
[----:B------:R-:W0:Y:S02]  /*00e0*/  F2I.FTZ.U32.TRUNC.NTZ R5, R5 ;  /* 0x0000000500057305 */ /* 0x000e24000021f000 */
[----:B0-----:R-:W-:-:S04]  /*00f0*/  IMAD R7, R7, R5, RZ ;  /* 0x0000000507077224 */ /* 0x001fc800078e02ff */
[----:B------:R-:W-:-:S06]  /*0100*/  IMAD.HI.U32 R4, R5, R7, R4 ;  /* 0x0000000705047227 */ /* 0x000fcc00078e0004 */
[----:B--2---:R-:W-:-:S04]  /*0110*/  IMAD.HI.U32 R4, R4, UR4, RZ ;  /* 0x0000000404047c27 */ /* 0x004fc8000f8e00ff */
[----:B------:R-:W-:-:S04]  /*0120*/  IMAD.MOV R7, RZ, RZ, -R4 ;  /* 0x000000ffff077224 */ /* 0x000fc800078e0a04 */
[----:B------:R-:W-:Y:S02]  /*0130*/  IMAD R5, R8, R7, UR4 ;  /* 0x0000000408057e24 */ /* 0x000fe4000f8e0207 */
[----:B------:R0:W1:Y:S03]  /*0140*/  F2I.FTZ.U32.TRUNC.NTZ R7, R6 ;  /* 0x0000000600077305 */ /* 0x000066000021f000 */
[----:B------:R-:W-:Y:S01]  /*0150*/  ISETP.GE.U32.AND P0, PT, R5, R8, PT ;  /* 0x000000080500720c */ /* 0x000fe20003f06070 */
[----:B0-----:R-:W-:Y:S02]  /*0160*/  IMAD.MOV.U32 R6, RZ, RZ, RZ ;  /* 0x000000ffff067224 */ /* 0x001fe400078e00ff */
[----:B-1----:R-:W-:-:S10]  /*0170*/  IMAD.MOV R10, RZ, RZ, -R7 ;  /* 0x000000ffff0a7224 */ /* 0x002fd400078e0a07 */
[----:B------:R-:W-:Y:S02]  /*0180*/  @P0 IADD3 R5, PT, PT, -R8, R5, RZ ;  /* 0x0000000508050210 */ /* 0x000fe40007ffe1ff */
[----:B------:R-:W-:Y:S02]  /*0190*/  @P0 IADD3 R4, PT, PT, R4, 0x1, RZ ;  /* 0x0000000104040810 */ /* 0x000fe40007ffe0ff */
[----:B------:R-:W-:Y:S01]  /*01a0*/  ISETP.GE.U32.AND P1, PT, R5, R8, PT ;  /* 0x000000080500720c */ /* 0x000fe20003f26070 */
[----:B------:R-:W-:-:S04]  /*01b0*/  IMAD.MOV.U32 R5, RZ, RZ, R10 ;  /* 0x000000ffff057224 */ /* 0x000fc800078e000a */
[----:B------:R-:W-:-:S04]  /*01c0*/  IMAD R5, R5, R0, RZ ;  /* 0x0000000005057224 */ /* 0x000fc800078e02ff */
[----:B------:R-:W-:-:S04]  /*01d0*/  IMAD.HI.U32 R7, R7, R5, R6 ;  /* 0x0000000507077227 */ /* 0x000fc800078e0006 */
[----:B------:R-:W-:Y:S01]  /*01e0*/  @P1 VIADD R4, R4, 0x1 ;  /* 0x0000000104041836 */ /* 0x000fe20000000000 */
[----:B------:R-:W-:Y:S01]  /*01f0*/  @!P2 LOP3.LUT R4, RZ, R8, RZ, 0x33, !PT ;  /* 0x00000008ff04a212 */ /* 0x000fe200078e33ff */
[----:B------:R-:W-:-:S03]  /*0200*/  IMAD.HI.U32 R5, R7, UR4, RZ ;  /* 0x0000000407057c27 */ /* 0x000fc6000f8e00ff */
[----:B------:R-:W-:Y:S02]  /*0210*/  ISETP.GE.AND P0, PT, R4, R2, PT ;  /* 0x000000020400720c */ /* 0x000fe40003f06270 */
[----:B------:R-:W-:-:S05]  /*0220*/  IADD3 R9, PT, PT, -R5, RZ, RZ ;  /* 0x000000ff05097210 */ /* 0x000fca0007ffe1ff */
[----:B------:R-:W-:-:S06]  /*0230*/  IMAD R9, R0, R9, UR4 ;  /* 0x0000000400097e24 */ /* 0x000fcc000f8e0209 */
[----:B------:R-:W-:Y:S05]  /*0240*/  @P0 EXIT ;  /* 0x000000000000094d */ /* 0x000fea0003800000 */
[----:B------:R-:W0:Y:S01]  /*0250*/  I2F.U32.RP R2, R3 ;  /* 0x0000000300027306 */ /* 0x000e220000209000 */
[-C--:B------:R-:W-:Y:S01]  /*0260*/  ISETP.GE.U32.AND P1, PT, R9, R0.reuse, PT ;  /* 0x000000000900720c */ /* 0x080fe20003f26070 */
[----:B------:R-:W1:Y:S01]  /*0270*/  LDCU UR4, c[0x0][0x39c] ;  /* 0x00007380ff0477ac */ /* 0x000e620008000800 */
[-C--:B------:R-:W-:Y:S01]  /*0280*/  LOP3.LUT R8, RZ, R0.reuse, RZ, 0x33, !PT ;  /* 0x00000000ff087212 */ /* 0x080fe200078e33ff */
[----:B------:R-:W-:Y:S01]  /*0290*/  BSSY.RECONVERGENT B0, `(.L_x_0) ;  /* 0x000002d000007945 */ /* 0x000fe20003800200 */
[----:B------:R-:W-:Y:S01]  /*02a0*/  ISETP.NE.U32.AND P3, PT, R3, RZ, PT ;  /* 0x000000ff0300720c */ /* 0x000fe20003f65070 */
[----:B------:R-:W2:Y:S08]  /*02b0*/  LDCU.64 UR8, c[0x0][0x358] ;  /* 0x00006b00ff0877ac */ /* 0x000eb00008000a00 */
[--C-:B------:R-:W-:Y:S01]  /*02c0*/  @P1 IMAD.IADD R9, R9, 0x1, -R0.reuse ;  /* 0x0000000109091824 */ /* 0x100fe200078e0a00 */
[----:B0-----:R-:W0:Y:S01]  /*02d0*/  MUFU.RCP R2, R2 ;  /* 0x0000000200027308 */ /* 0x001e220000001000 */
[----:B------:R-:W-:Y:S01]  /*02e0*/  @P1 VIADD R5, R5, 0x1 ;  /* 0x0000000105051836 */ /* 0x000fe20000000000 */
[----:B------:R-:W-:Y:S01]  /*02f0*/  ISETP.NE.U32.AND P1, PT, R0, RZ, PT ;  /* 0x000000ff0000720c */ /* 0x000fe20003f25070 */
[C---:B------:R-:W-:Y:S01]  /*0300*/  IMAD.IADD R12, R9.reuse, 0x1, -R0 ;  /* 0x00000001090c7824 */ /* 0x040fe200078e0a00 */
[----:B------:R-:W-:Y:S01]  /*0310*/  ISETP.GE.U32.AND P0, PT, R9, R0, PT ;  /* 0x000000000900720c */ /* 0x000fe20003f06070 */
[----:B0-----:R-:W-:-:S12]  /*0320*/  VIADD R6, R2, 0xffffffe ;  /* 0x0ffffffe02067836 */ /* 0x001fd80000000000 */
[----:B------:R-:W-:Y:S01]  /*0330*/  @P0 VIADD R5, R5, 0x1 ;  /* 0x0000000105050836 */ /* 0x000fe20000000000 */
[----:B------:R0:W3:Y:S04]  /*0340*/  F2I.FTZ.U32.TRUNC.NTZ R7, R6 ;  /* 0x0000000600077305 */ /* 0x0000e8000021f000 */
[----:B------:R-:W-:Y:S02]  /*0350*/  SEL R2, R8, R5, !P1 ;  /* 0x0000000508027207 */ /* 0x000fe40004800000 */
[----:B------:R-:W-:Y:S02]  /*0360*/  @P1 SEL R8, R12, R9, P0 ;  /* 0x000000090c081207 */ /* 0x000fe40000000000 */
[----:B------:R-:W-:Y:S02]  /*0370*/  MOV R9, 0xff800000 ;  /* 0xff80000000097802 */ /* 0x000fe40000000f00 */
[----:B0-----:R-:W-:-:S02]  /*0380*/  MOV R6, RZ ;  /* 0x000000ff00067202 */ /* 0x001fc40000000f00 */
[----:B---3--:R-:W-:-:S05]  /*0390*/  IADD3 R10, PT, PT, RZ, -R7, RZ ;  /* 0x80000007ff0a7210 */ /* 0x008fca0007ffe0ff */
[----:B------:R-:W-:-:S04]  /*03a0*/  IMAD R11, R10, R3, RZ ;  /* 0x000000030a0b7224 */ /* 0x000fc800078e02ff */
[----:B------:R-:W-:-:S06]  /*03b0*/  IMAD.HI.U32 R7, R7, R11, R6 ;  /* 0x0000000b07077227 */ /* 0x000fcc00078e0006 */
[----:B------:R-:W-:-:S04]  /*03c0*/  IMAD.HI.U32 R7, R7, R2, RZ ;  /* 0x0000000207077227 */ /* 0x000fc800078e00ff */
[----:B------:R-:W-:-:S04]  /*03d0*/  IMAD.MOV R7, RZ, RZ, -R7 ;  /* 0x000000ffff077224 */ /* 0x000fc800078e0a07 */
[----:B------:R-:W-:Y:S02]  /*03e0*/  IMAD R10, R3, R7, R2 ;  /* 0x00000007030a7224 */ /* 0x000fe400078e0202 */
[----:B------:R-:W1:Y:S01]  /*03f0*/  S2R R2, SR_TID.X ;  /* 0x0000000000027919 */ /* 0x000e620000002100 */
[----:B------:R-:W0:Y:S02]  /*0400*/  LDC.64 R6, c[0x0][0x388] ;  /* 0x0000e200ff067b82 */ /* 0x000e240000000a00 */
[----:B------:R-:W-:-:S13]  /*0410*/  ISETP.GE.U32.AND P2, PT, R10, R3, PT ;  /* 0x000000030a00720c */ /* 0x000fda0003f46070 */
[----:B------:R-:W-:-:S05]  /*0420*/  @P2 IMAD.IADD R10, R10, 0x1, -R3 ;  /* 0x000000010a0a2824 */ /* 0x000fca00078e0a03 */
[----:B------:R-:W-:Y:S02]  /*0430*/  ISETP.GE.U32.AND P2, PT, R10, R3, PT ;  /* 0x000000030a00720c */ /* 0x000fe40003f46070 */
[----:B-1----:R-:W-:-:S11]  /*0440*/  ISETP.GE.AND P0, PT, R2, UR4, PT ;  /* 0x0000000402007c0c */ /* 0x002fd6000bf06270 */
[-C--:B------:R-:W-:Y:S02]  /*0450*/  @P2 IADD3 R10, PT, PT, R10, -R3.reuse, RZ ;  /* 0x800000030a0a2210 */ /* 0x080fe40007ffe0ff */
[----:B------:R-:W-:-:S05]  /*0460*/  @!P3 LOP3.LUT R10, RZ, R3, RZ, 0x33, !PT ;  /* 0x00000003ff0ab212 */ /* 0x000fca00078e33ff */
[----:B------:R-:W-:-:S04]  /*0470*/  IMAD R3, R4, R3, R10 ;  /* 0x0000000304037224 */ /* 0x000fc800078e020a */
[----:B------:R-:W-:-:S04]  /*0480*/  IMAD R3, R3, R0, R8 ;  /* 0x0000000003037224 */ /* 0x000fc800078e0208 */
[----:B------:R-:W-:-:S04]  /*0490*/  IMAD R3, R3, UR4, RZ ;  /* 0x0000000403037c24 */ /* 0x000fc8000f8e02ff */
[----:B0-----:R-:W-:Y:S01]  /*04a0*/  IMAD.WIDE R4, R3, 0x2, R6 ;  /* 0x0000000203047825 */ /* 0x001fe200078e0206 */
[----:B--2---:R-:W-:Y:S06]  /*04b0*/  @P0 BRA `(.L_x_1) ;  /* 0x0000000000280947 */ /* 0x004fec0003800000 */
[----:B------:R-:W0:Y:S01]  /*04c0*/  LDC R8, c[0x0][0x360] ;  /* 0x0000d800ff087b82 */ /* 0x000e220000000800 */
[----:B------:R-:W-:Y:S01]  /*04d0*/  IMAD.MOV.U32 R9, RZ, RZ, -0x800000 ;  /* 0xff800000ff097424 */ /* 0x000fe200078e00ff */
[----:B------:R-:W-:-:S07]  /*04e0*/  MOV R11, R2 ;  /* 0x00000002000b7202 */ /* 0x000fce0000000f00 */
.L_x_2:
[----:B------:R-:W-:-:S06]  /*04f0*/  IMAD.WIDE R6, R11, 0x2, R4 ;  /* 0x000000020b067825 */ /* 0x000fcc00078e0204 */
[----:B------:R-:W2:Y:S01]  /*0500*/  LDG.E.U16 R6, desc[UR8][R6.64] ;  /* 0x0000000806067981 */ /* 0x000ea2000c1e1500 */
[----:B0-----:R-:W-:-:S05]  /*0510*/  IMAD.IADD R11, R8, 0x1, R11 ;  /* 0x00000001080b7824 */ /* 0x001fca00078e020b */
[----:B------:R-:W-:Y:S01]  /*0520*/  ISETP.GE.AND P0, PT, R11, UR4, PT ;  /* 0x000000040b007c0c */ /* 0x000fe2000bf06270 */
[----:B--2---:R-:W-:-:S05]  /*0530*/  HADD2.F32 R0, -RZ, R6.H0_H0 ;  /* 0x20000006ff007230 */ /* 0x004fca0000004100 */
[----:B------:R-:W-:-:S07]  /*0540*/  FMNMX R9, R0, R9, !PT ;  /* 0x0000000900097209 */ /* 0x000fce0007800000 */
[----:B------:R-:W-:Y:S05]  /*0550*/  @!P0 BRA `(.L_x_2) ;  /* 0xfffffffc00e48947 */ /* 0x000fea000383ffff */
.L_x_1:
[----:B------:R-:W-:Y:S05]  /*0560*/  BSYNC.RECONVERGENT B0 ;  /* 0x0000000000007941 */ /* 0x000fea0003800200 */
.L_x_0:
[----:B------:R-:W0:Y:S01]  /*0570*/  S2UR UR5, SR_CgaCtaId ;  /* 0x00000000000579c3 */ /* 0x000e220000008800 */
[----:B------:R-:W-:Y:S01]  /*0580*/  UMOV UR4, 0x400 ;  /* 0x0000040000047882 */ /* 0x000fe20000000000 */
[----:B------:R-:W1:Y:S02]  /*0590*/  LDCU UR6, c[0x0][0x360] ;  /* 0x00006c00ff0677ac */ /* 0x000e640008000800 */
[----:B-1----:R-:W-:Y:S02]  /*05a0*/  UISETP.GE.U32.AND UP0, UPT, UR6, 0x2, UPT ;  /* 0x000000020600788c */ /* 0x002fe4000bf06070 */
[----:B0-----:R-:W-:-:S06]  /*05b0*/  ULEA UR4, UR5, UR4, 0x18 ;  /* 0x0000000405047291 */ /* 0x001fcc000f8ec0ff */
[----:B------:R-:W-:-:S05]  /*05c0*/  LEA R0, R2, UR4, 0x2 ;  /* 0x0000000402007c11 */ /* 0x000fca000f8e10ff */
[----:B------:R0:W-:Y:S01]  /*05d0*/  STS [R0], R9 ;  /* 0x0000000900007388 */ /* 0x0001e20000000800 */
[----:B------:R-:W-:Y:S06]  /*05e0*/  BAR.SYNC.DEFER_BLOCKING 0x0 ;  /* 0x0000000000007b1d */ /* 0x000fec0000010000 */
[----:B------:R-:W-:Y:S05]  /*05f0*/  BRA.U !UP0, `(.L_x_3) ;  /* 0x0000000108307547 */ /* 0x000fea000b800000 */
[----:B------:R-:W-:-:S07]  /*0600*/  MOV R6, UR6 ;  /* 0x0000000600067c02 */ /* 0x000fce0008000f00 */
.L_x_4:
[----:B0-----:R-:W-:-:S04]  /*0610*/  SHF.R.U32.HI R9, RZ, 0x1, R6 ;  /* 0x00000001ff097819 */ /* 0x001fc80000011606 */
[----:B------:R-:W-:-:S13]  /*0620*/  ISETP.GE.U32.AND P0, PT, R2, R9, PT ;  /* 0x000000090200720c */ /* 0x000fda0003f06070 */
[----:B------:R-:W-:Y:S01]  /*0630*/  @!P0 IMAD R8, R9, 0x4, R0 ;  /* 0x0000000409088824 */ /* 0x000fe200078e0200 */
[----:B------:R-:W-:Y:S05]  /*0640*/  @!P0 LDS R7, [R0] ;  /* 0x0000000000078984 */ /* 0x000fea0000000800 */
[----:B------:R-:W0:Y:S02]  /*0650*/  @!P0 LDS R8, [R8] ;  /* 0x0000000008088984 */ /* 0x000e240000000800 */
[----:B0-----:R-:W-:-:S05]  /*0660*/  @!P0 FMNMX R7, R7, R8, !PT ;  /* 0x0000000807078209 */ /* 0x001fca0007800000 */
[----:B------:R1:W-:Y:S01]  /*0670*/  @!P0 STS [R0], R7 ;  /* 0x0000000700008388 */ /* 0x0003e20000000800 */
[----:B------:R-:W-:Y:S01]  /*0680*/  BAR.SYNC.DEFER_BLOCKING 0x0 ;  /* 0x0000000000007b1d */ /* 0x000fe20000010000 */
[----:B------:R-:W-:Y:S02]  /*0690*/  ISETP.GT.U32.AND P0, PT, R6, 0x3, PT ;  /* 0x000000030600780c */ /* 0x000fe40003f04070 */
[----:B------:R-:W-:-:S11]  /*06a0*/  MOV R6, R9 ;  /* 0x0000000900067202 */ /* 0x000fd60000000f00 */
[----:B-1----:R-:W-:Y:S05]  /*06b0*/  @P0 BRA `(.L_x_4) ;  /* 0xfffffffc00d40947 */ /* 0x002fea000383ffff */
.L_x_3:
[----:B------:R-:W1:Y:S01]  /*06c0*/  S2UR UR5, SR_CgaCtaId ;  /* 0x00000000000579c3 */ /* 0x000e620000008800 */
[----:B------:R-:W2:Y:S01]  /*06d0*/  LDCU UR7, c[0x0][0x39c] ;  /* 0x00007380ff0777ac */ /* 0x000ea20008000800 */
[----:B------:R-:W-:Y:S01]  /*06e0*/  BSSY.RECONVERGENT B0, `(.L_x_5) ;  /* 0x0000021000007945 */ /* 0x000fe20003800200 */
[----:B------:R-:W-:Y:S01]  /*06f0*/  IMAD.MOV.U32 R11, RZ, RZ, RZ ;  /* 0x000000ffff0b7224 */ /* 0x000fe200078e00ff */
[----:B------:R-:W-:-:S04]  /*0700*/  UMOV UR4, 0x400 ;  /* 0x0000040000047882 */ /* 0x000fc80000000000 */
[----:B------:R-:W3:Y:S01]  /*0710*/  LDC.64 R6, c[0x0][0x380] ;  /* 0x0000e000ff067b82 */ /* 0x000ee20000000a00 */
[----:B--2---:R-:W-:Y:S01]  /*0720*/  ISETP.GE.AND P0, PT, R2, UR7, PT ;  /* 0x0000000702007c0c */ /* 0x004fe2000bf06270 */
[----:B-1----:R-:W-:Y:S01]  /*0730*/  ULEA UR4, UR5, UR4, 0x18 ;  /* 0x0000000405047291 */ /* 0x002fe2000f8ec0ff */
[----:B---3--:R-:W-:-:S08]  /*0740*/  IMAD.WIDE R6, R3, 0x2, R6 ;  /* 0x0000000203067825 */ /* 0x008fd000078e0206 */
[----:B------:R-:W1:Y:S01]  /*0750*/  LDS R3, [UR4] ;  /* 0x00000004ff037984 */ /* 0x000e620008000800 */
[----:B------:R-:W-:Y:S06]  /*0760*/  BAR.SYNC.DEFER_BLOCKING 0x0 ;  /* 0x0000000000007b1d */ /* 0x000fec0000010000 */
[----:B------:R-:W-:Y:S05]  /*0770*/  @P0 BRA `(.L_x_6) ;  /* 0x00000000005c0947 */ /* 0x000fea0003800000 */
[----:B------:R-:W-:Y:S02]  /*0780*/  HFMA2 R11, -RZ, RZ, 0, 0 ;  /* 0x00000000ff0b7431 */ /* 0x000fe400000001ff */
[----:B------:R-:W-:-:S07]  /*0790*/  IMAD.MOV.U32 R13, RZ, RZ, R2 ;  /* 0x000000ffff0d7224 */ /* 0x000fce00078e0002 */
.L_x_7:
[----:B0-2---:R-:W-:-:S06]  /*07a0*/  IMAD.WIDE R8, R13, 0x2, R4 ;  /* 0x000000020d087825 */ /* 0x005fcc00078e0204 */
[----:B------:R-:W2:Y:S01]  /*07b0*/  LDG.E.U16 R8, desc[UR8][R8.64] ;  /* 0x0000000808087981 */ /* 0x000ea2000c1e1500 */
[----:B------:R-:W-:Y:S01]  /*07c0*/  MOV R15, 0x3bbb989d ;  /* 0x3bbb989d000f7802 */ /* 0x000fe20000000f00 */
[----:B------:R-:W-:Y:S02]  /*07d0*/  IMAD.MOV.U32 R17, RZ, RZ, 0x437c0000 ;  /* 0x437c0000ff117424 */ /* 0x000fe400078e00ff */
[----:B--2---:R-:W-:Y:S02]  /*07e0*/  HADD2.F32 R10, -RZ, R8.H0_H0 ;  /* 0x20000008ff0a7230 */ /* 0x004fe40000004100 */
[----:B------:R-:W-:-:S04]  /*07f0*/  IMAD.WIDE R8, R13, 0x2, R6 ;  /* 0x000000020d087825 */ /* 0x000fc800078e0206 */
[----:B-1----:R-:W-:Y:S01]  /*0800*/  FADD R10, -R3, R10 ;  /* 0x0000000a030a7221 */ /* 0x002fe20000000100 */
[----:B------:R-:W-:-:S03]  /*0810*/  VIADD R13, R13, UR6 ;  /* 0x000000060d0d7c36 */ /* 0x000fc60008000000 */
[----:B------:R-:W-:Y:S02]  /*0820*/  FFMA.SAT R12, R10, R15, 0.5 ;  /* 0x3f0000000a0c7423 */ /* 0x000fe4000000200f */
[----:B------:R-:W-:Y:S02]  /*0830*/  ISETP.GE.AND P0, PT, R13, UR7, PT ;  /* 0x000000070d007c0c */ /* 0x000fe4000bf06270 */
[----:B------:R-:W-:-:S04]  /*0840*/  FFMA.RM R12, R12, R17, 12582913 ;  /* 0x4b4000010c0c7423 */ /* 0x000fc80000004011 */
[C---:B------:R-:W-:Y:S01]  /*0850*/  FADD R15, R12.reuse, -12583039 ;  /* 0xcb40007f0c0f7421 */ /* 0x040fe20000000000 */
[----:B------:R-:W-:-:S03]  /*0860*/  SHF.L.U32 R12, R12, 0x17, RZ ;  /* 0x000000170c0c7819 */ /* 0x000fc600000006ff */
[----:B------:R-:W-:-:S04]  /*0870*/  FFMA R15, R10, 1.4426950216293334961, -R15 ;  /* 0x3fb8aa3b0a0f7823 */ /* 0x000fc8000000080f */
[----:B------:R-:W-:-:S06]  /*0880*/  FFMA R15, R10, 1.925963033500011079e-08, R15 ;  /* 0x32a570600a0f7823 */ /* 0x000fcc000000000f */
[----:B------:R-:W0:Y:S02]  /*0890*/  MUFU.EX2 R15, R15 ;  /* 0x0000000f000f7308 */ /* 0x000e240000000800 */
[----:B0-----:R-:W-:-:S04]  /*08a0*/  FMUL R12, R12, R15 ;  /* 0x0000000f0c0c7220 */ /* 0x001fc80000400000 */
[----:B------:R-:W-:Y:S01]  /*08b0*/  FADD R11, R12, R11 ;  /* 0x0000000b0c0b7221 */ /* 0x000fe20000000000 */
[----:B------:R-:W-:-:S05]  /*08c0*/  F2FP.F16.F32.PACK_AB R10, RZ, R12 ;  /* 0x0000000cff0a723e */ /* 0x000fca00000000ff */
[----:B------:R2:W-:Y:S01]  /*08d0*/  STG.E.U16 desc[UR8][R8.64], R10 ;  /* 0x0000000a08007986 */ /* 0x0005e2000c101508 */
[----:B------:R-:W-:Y:S05]  /*08e0*/  @!P0 BRA `(.L_x_7) ;  /* 0xfffffffc00ac8947 */ /* 0x000fea000383ffff */
.L_x_6:
[----:B------:R-:W-:Y:S05]  /*08f0*/  BSYNC.RECONVERGENT B0 ;  /* 0x0000000000007941 */ /* 0x000fea0003800200 */
.L_x_5:
[----:B------:R3:W-:Y:S01]  /*0900*/  STS [R0], R11 ;  /* 0x0000000b00007388 */ /* 0x0007e20000000800 */
[----:B------:R-:W-:Y:S01]  /*0910*/  UISETP.GE.U32.AND UP0, UPT, UR6, 0x2, UPT ;  /* 0x000000020600788c */ /* 0x000fe2000bf06070 */
[----:B------:R-:W-:Y:S08]  /*0920*/  BAR.SYNC.DEFER_BLOCKING 0x0 ;  /* 0x0000000000007b1d */ /* 0x000ff00000010000 */
[----:B---3--:R-:W-:Y:S05]  /*0930*/  BRA.U !UP0, `(.L_x_8) ;  /* 0x0000000108307547 */ /* 0x008fea000b800000 */
[----:B-1----:R-:W-:-:S07]  /*0940*/  MOV R3, UR6 ;  /* 0x0000000600037c02 */ /* 0x002fce0008000f00 */
.L_x_9:
[----:B0-2---:R-:W-:-:S04]  /*0950*/  SHF.R.U32.HI R9, RZ, 0x1, R3 ;  /* 0x00000001ff097819 */ /* 0x005fc80000011603 */
[----:B------:R-:W-:-:S13]  /*0960*/  ISETP.GE.U32.AND P0, PT, R2, R9, PT ;  /* 0x000000090200720c */ /* 0x000fda0003f06070 */
[----:B------:R-:W-:Y:S01]  /*0970*/  @!P0 IMAD R4, R9, 0x4, R0 ;  /* 0x0000000409048824 */ /* 0x000fe200078e0200 */
[----:B------:R-:W-:Y:S05]  /*0980*/  @!P0 LDS R5, [R0] ;  /* 0x0000000000058984 */ /* 0x000fea0000000800 */
[----:B------:R-:W0:Y:S02]  /*0990*/  @!P0 LDS R4, [R4] ;  /* 0x0000000004048984 */ /* 0x000e240000000800 */
[----:B0-----:R-:W-:-:S05]  /*09a0*/  @!P0 FADD R5, R4, R5 ;  /* 0x0000000504058221 */ /* 0x001fca0000000000 */
[----:B------:R3:W-:Y:S01]  /*09b0*/  @!P0 STS [R0], R5 ;  /* 0x0000000500008388 */ /* 0x0007e20000000800 */
[----:B------:R-:W-:Y:S01]  /*09c0*/  BAR.SYNC.DEFER_BLOCKING 0x0 ;  /* 0x0000000000007b1d */ /* 0x000fe20000010000 */
[----:B------:R-:W-:Y:S02]  /*09d0*/  ISETP.GT.U32.AND P0, PT, R3, 0x3, PT ;  /* 0x000000030300780c */ /* 0x000fe40003f04070 */
[----:B------:R-:W-:-:S11]  /*09e0*/  MOV R3, R9 ;  /* 0x0000000900037202 */ /* 0x000fd60000000f00 */
[----:B---3--:R-:W-:Y:S05]  /*09f0*/  @P0 BRA `(.L_x_9) ;  /* 0xfffffffc00d40947 */ /* 0x008fea000383ffff */
.L_x_8:
[----:B------:R-:W3:Y:S01]  /*0a00*/  S2UR UR5, SR_CgaCtaId ;  /* 0x00000000000579c3 */ /* 0x000ee20000008800 */
[----:B------:R-:W-:Y:S02]  /*0a10*/  UMOV UR4, 0x400 ;  /* 0x0000040000047882 */ /* 0x000fe40000000000 */
[----:B---3--:R-:W-:-:S09]  /*0a20*/  ULEA UR4, UR5, UR4, 0x18 ;  /* 0x0000000405047291 */ /* 0x008fd2000f8ec0ff */
[----:B0-----:R-:W0:Y:S02]  /*0a30*/  LDS R0, [UR4] ;  /* 0x00000004ff007984 */ /* 0x001e240008000800 */
[----:B------:R-:W3:Y:S01]  /*0a40*/  LDCU UR4, c[0x0][0x39c] ;  /* 0x00007380ff0477ac */ /* 0x000ee20008000800 */
[----:B------:R-:W-:Y:S01]  /*0a50*/  BAR.SYNC.DEFER_BLOCKING 0x0 ;  /* 0x0000000000007b1d */ /* 0x000fe20000010000 */
[----:B---3--:R-:W-:-:S13]  /*0a60*/  ISETP.GE.AND P0, PT, R2, UR4, PT ;  /* 0x0000000402007c0c */ /* 0x008fda000bf06270 */
[----:B------:R-:W-:Y:S05]  /*0a70*/  @P0 EXIT ;  /* 0x000000000000094d */ /* 0x000fea0003800000 */
[----:B01----:R-:W-:Y:S01]  /*0a80*/  VIADD R3, R0, 0x1800000 ;  /* 0x0180000000037836 */ /* 0x003fe20000000000 */
[----:B------:R-:W0:Y:S04]  /*0a90*/  LDCU UR4, c[0x0][0x39c] ;  /* 0x00007380ff0477ac */ /* 0x000e280008000800 */
[----:B------:R-:W-:-:S04]  /*0aa0*/  LOP3.LUT R3, R3, 0x7f800000, RZ, 0xc0, !PT ;  /* 0x7f80000003037812 */ /* 0x000fc800078ec0ff */
[----:B------:R-:W-:-:S13]  /*0ab0*/  ISETP.GT.U32.AND P0, PT, R3, 0x1ffffff, PT ;  /* 0x01ffffff0300780c */ /* 0x000fda0003f04070 */
[----:B0-----:R-:W-:Y:S05]  /*0ac0*/  @P0 BRA `(.L_x_10) ;  /* 0x00000000000c0947 */ /* 0x001fea0003800000 */
[----:B------:R-:W-:-:S07]  /*0ad0*/  MOV R4, 0xaf0 ;  /* 0x00000af000047802 */ /* 0x000fce0000000f00 */
[----:B--2---:R-:W-:Y:S05]  /*0ae0*/  CALL.REL.NOINC `($__internal_0_$__cuda_sm20_rcp_rn_f32_slowpath) ;  /* 0x00000000003c7944 */ /* 0x004fea0003c00000 */
[----:B------:R-:W-:Y:S05]  /*0af0*/  BRA `(.L_x_11) ;  /* 0x0000000000107947 */ /* 0x000fea0003800000 */
.L_x_10:
[----:B------:R-:W0:Y:S02]  /*0b00*/  MUFU.RCP R3, R0 ;  /* 0x0000000000037308 */ /* 0x000e240000001000 */
[----:B0-----:R-:W-:-:S04]  /*0b10*/  FFMA R4, R0, R3, -1 ;  /* 0xbf80000000047423 */ /* 0x001fc80000000003 */
[----:B------:R-:W-:-:S04]  /*0b20*/  FADD.FTZ R4, -R4, -RZ ;  /* 0x800000ff04047221 */ /* 0x000fc80000010100 */
[----:B------:R-:W-:-:S07]  /*0b30*/  FFMA R3, R3, R4, R3 ;  /* 0x0000000403037223 */ /* 0x000fce0000000003 */
.L_x_11:
[----:B0-----:R-:W-:-:S05]  /*0b40*/  IMAD.WIDE R4, R2, 0x2, R6 ;  /* 0x0000000202047825 */ /* 0x001fca00078e0206 */
[----:B------:R-:W3:Y:S01]  /*0b50*/  LDG.E.U16 R0, desc[UR8][R4.64] ;  /* 0x0000000804007981 */ /* 0x000ee2000c1e1500 */
[----:B------:R-:W-:-:S04]  /*0b60*/  IADD3 R2, PT, PT, R2, UR6, RZ ;  /* 0x0000000602027c10 */ /* 0x000fc8000fffe0ff */
[----:B------:R-:W-:Y:S01]  /*0b70*/  ISETP.GE.AND P0, PT, R2, UR4, PT ;  /* 0x0000000402007c0c */ /* 0x000fe2000bf06270 */
[----:B---3--:R-:W-:-:S05]  /*0b80*/  HADD2.F32 R0, -RZ, R0.H0_H0 ;  /* 0x20000000ff007230 */ /* 0x008fca0000004100 */
[----:B------:R-:W-:-:S05]  /*0b90*/  FMUL R0, R3, R0 ;  /* 0x0000000003007220 */ /* 0x000fca0000400000 */
[----:B------:R-:W-:-:S05]  /*0ba0*/  F2FP.F16.F32.PACK_AB R0, RZ, R0 ;  /* 0x00000000ff00723e */ /* 0x000fca00000000ff */
[----:B------:R0:W-:Y:S01]  /*0bb0*/  STG.E.U16 desc[UR8][R4.64], R0 ;  /* 0x0000000004007986 */ /* 0x0001e2000c101508 */
[----:B------:R-:W-:Y:S05]  /*0bc0*/  @!P0 BRA `(.L_x_11) ;  /* 0xfffffffc00dc8947 */ /* 0x000fea000383ffff */
[----:B------:R-:W-:Y:S05]  /*0bd0*/  EXIT ;  /* 0x000000000000794d */ /* 0x000fea0003800000 */
        .weak           $__internal_0_$__cuda_sm20_rcp_rn_f32_slowpath
        .type           $__internal_0_$__cuda_sm20_rcp_rn_f32_slowpath,@function
        .size           $__internal_0_$__cuda_sm20_rcp_rn_f32_slowpath,(.L_x_16 - $__internal_0_$__cuda_sm20_rcp_rn_f32_slowpath)
$__internal_0_$__cuda_sm20_rcp_rn_f32_slowpath:
[----:B------:R-:W-:-:S05]  /*0be0*/  IMAD.SHL.U32 R3, R0, 0x2, RZ ;  /* 0x0000000200037824 */ /* 0x000fca00078e00ff */
[----:B------:R-:W-:-:S04]  /*0bf0*/  SHF.R.U32.HI R3, RZ, 0x18, R3 ;  /* 0x00000018ff037819 */ /* 0x000fc80000011603 */
[----:B------:R-:W-:-:S13]  /*0c00*/  ISETP.NE.U32.AND P0, PT, R3, RZ, PT ;  /* 0x000000ff0300720c */ /* 0x000fda0003f05070 */
[----:B------:R-:W-:Y:S05]  /*0c10*/  @P0 BRA `(.L_x_12) ;  /* 0x00000000002c0947 */ /* 0x000fea0003800000 */
[----:B------:R-:W-:-:S04]  /*0c20*/  SHF.L.U32 R3, R0, 0x1, RZ ;  /* 0x0000000100037819 */ /* 0x000fc800000006ff */
[----:B------:R-:W-:-:S13]  /*0c30*/  ISETP.NE.AND P0, PT, R3, RZ, PT ;  /* 0x000000ff0300720c */ /* 0x000fda0003f05270 */
[----:B------:R2:W3:Y:S01]  /*0c40*/  @!P0 MUFU.RCP R3, R0 ;  /* 0x0000000000038308 */ /* 0x0004e20000001000 */
[----:B------:R-:W-:Y:S05]  /*0c50*/  @!P0 BRA `(.L_x_13) ;  /* 0x0000000000a48947 */ /* 0x000fea0003800000 */
[----:B------:R-:W-:-:S04]  /*0c60*/  FFMA R5, R0, 1.84467440737095516160e+19, RZ ;  /* 0x5f80000000057823 */ /* 0x000fc800000000ff */
[----:B--2---:R-:W3:Y:S02]  /*0c70*/  MUFU.RCP R0, R5 ;  /* 0x0000000500007308 */ /* 0x004ee40000001000 */
[----:B---3--:R-:W-:-:S04]  /*0c80*/  FFMA R3, R5, R0, -1 ;  /* 0xbf80000005037423 */ /* 0x008fc80000000000 */
[----:B------:R-:W-:-:S04]  /*0c90*/  FADD.FTZ R3, -R3, -RZ ;  /* 0x800000ff03037221 */ /* 0x000fc80000010100 */
[----:B------:R-:W-:-:S04]  /*0ca0*/  FFMA R0, R0, R3, R0 ;  /* 0x0000000300007223 */ /* 0x000fc80000000000 */
[----:B------:R-:W-:Y:S01]  /*0cb0*/  FFMA R3, R0, 1.84467440737095516160e+19, RZ ;  /* 0x5f80000000037823 */ /* 0x000fe200000000ff */
[----:B------:R-:W-:Y:S06]  /*0cc0*/  BRA `(.L_x_13) ;  /* 0x0000000000887947 */ /* 0x000fec0003800000 */
.L_x_12:
[----:B------:R-:W-:-:S05]  /*0cd0*/  VIADD R5, R3, 0xffffff03 ;  /* 0xffffff0303057836 */ /* 0x000fca0000000000 */
[----:B------:R-:W-:-:S13]  /*0ce0*/  ISETP.GT.U32.AND P0, PT, R5, 0x1, PT ;  /* 0x000000010500780c */ /* 0x000fda0003f04070 */
[----:B------:R-:W-:Y:S05]  /*0cf0*/  @P0 BRA `(.L_x_14) ;  /* 0x0000000000780947 */ /* 0x000fea0003800000 */
[----:B------:R-:W-:Y:S01]  /*0d00*/  LOP3.LUT R8, R0, 0x7fffff, RZ, 0xc0, !PT ;  /* 0x007fffff00087812 */ /* 0x000fe200078ec0ff */
[----:B------:R-:W-:Y:S02]  /*0d10*/  HFMA2 R12, -RZ, RZ, 0, 1.78813934326171875e-07 ;  /* 0x00000003ff0c7431 */ /* 0x000fe400000001ff */
[----:B------:R-:W-:Y:S01]  /*0d20*/  VIADD R3, R3, 0xffffff04 ;  /* 0xffffff0403037836 */ /* 0x000fe20000000000 */
[----:B------:R-:W-:-:S04]  /*0d30*/  LOP3.LUT R8, R8, 0x3f800000, RZ, 0xfc, !PT ;  /* 0x3f80000008087812 */ /* 0x000fc800078efcff */
[----:B------:R-:W0:Y:S01]  /*0d40*/  MUFU.RCP R9, R8 ;  /* 0x0000000800097308 */ /* 0x000e220000001000 */
[----:B------:R-:W-:Y:S01]  /*0d50*/  SHF.L.U32 R13, R12, R5, RZ ;  /* 0x000000050c0d7219 */ /* 0x000fe200000006ff */
[----:B0-----:R-:W-:-:S04]  /*0d60*/  FFMA R10, R8, R9, -1 ;  /* 0xbf800000080a7423 */ /* 0x001fc80000000009 */
[----:B------:R-:W-:-:S04]  /*0d70*/  FADD.FTZ R10, -R10, -RZ ;  /* 0x800000ff0a0a7221 */ /* 0x000fc80000010100 */
[CCC-:B------:R-:W-:Y:S01]  /*0d80*/  FFMA.RM R11, R9.reuse, R10.reuse, R9.reuse ;  /* 0x0000000a090b7223 */ /* 0x1c0fe20000004009 */
[----:B------:R-:W-:-:S04]  /*0d90*/  FFMA.RP R10, R9, R10, R9 ;  /* 0x0000000a090a7223 */ /* 0x000fc80000008009 */
[C---:B------:R-:W-:Y:S02]  /*0da0*/  LOP3.LUT R9, R11.reuse, 0x7fffff, RZ, 0xc0, !PT ;  /* 0x007fffff0b097812 */ /* 0x040fe400078ec0ff */
[----:B------:R-:W-:Y:S02]  /*0db0*/  FSETP.NEU.FTZ.AND P0, PT, R11, R10, PT ;  /* 0x0000000a0b00720b */ /* 0x000fe40003f1d000 */
[----:B------:R-:W-:Y:S02]  /*0dc0*/  LOP3.LUT R10, R9, 0x800000, RZ, 0xfc, !PT ;  /* 0x00800000090a7812 */ /* 0x000fe400078efcff */
[----:B------:R-:W-:Y:S02]  /*0dd0*/  SEL R9, RZ, 0xffffffff, !P0 ;  /* 0xffffffffff097807 */ /* 0x000fe40004000000 */
[----:B------:R-:W-:Y:S02]  /*0de0*/  LOP3.LUT R8, R13, R10, RZ, 0xc0, !PT ;  /* 0x0000000a0d087212 */ /* 0x000fe400078ec0ff */
[----:B------:R-:W-:Y:S01]  /*0df0*/  SHF.R.U32.HI R3, RZ, R3, R10 ;  /* 0x00000003ff037219 */ /* 0x000fe2000001160a */
[----:B------:R-:W-:Y:S01]  /*0e00*/  IMAD.MOV R9, RZ, RZ, -R9 ;  /* 0x000000ffff097224 */ /* 0x000fe200078e0a09 */
[----:B------:R-:W-:-:S04]  /*0e10*/  SHF.R.U32.HI R8, RZ, R5, R8 ;  /* 0x00000005ff087219 */ /* 0x000fc80000011608 */
[----:B------:R-:W-:Y:S02]  /*0e20*/  LOP3.LUT P1, RZ, R9, R5, R10, 0xf8, !PT ;  /* 0x0000000509ff7212 */ /* 0x000fe4000782f80a */
[C---:B------:R-:W-:Y:S02]  /*0e30*/  LOP3.LUT P0, RZ, R8.reuse, 0x1, RZ, 0xc0, !PT ;  /* 0x0000000108ff7812 */ /* 0x040fe4000780c0ff */
[----:B------:R-:W-:-:S04]  /*0e40*/  LOP3.LUT P2, RZ, R8, 0x2, RZ, 0xc0, !PT ;  /* 0x0000000208ff7812 */ /* 0x000fc8000784c0ff */
[----:B------:R-:W-:Y:S02]  /*0e50*/  PLOP3.LUT P0, PT, P0, P1, P2, 0xe0, 0x0 ;  /* 0x000000000000781c */ /* 0x000fe40000703c20 */
[----:B------:R-:W-:Y:S02]  /*0e60*/  LOP3.LUT P1, RZ, R0, 0x7fffff, RZ, 0xc0, !PT ;  /* 0x007fffff00ff7812 */ /* 0x000fe4000782c0ff */
[----:B------:R-:W-:-:S04]  /*0e70*/  SEL R5, RZ, 0x1, !P0 ;  /* 0x00000001ff057807 */ /* 0x000fc80004000000 */
[----:B------:R-:W-:-:S04]  /*0e80*/  IADD3 R5, PT, PT, -R5, RZ, RZ ;  /* 0x000000ff05057210 */ /* 0x000fc80007ffe1ff */
[----:B------:R-:W-:-:S13]  /*0e90*/  ISETP.GE.AND P0, PT, R5, RZ, PT ;  /* 0x000000ff0500720c */ /* 0x000fda0003f06270 */
[----:B------:R-:W-:-:S05]  /*0ea0*/  @!P0 IADD3 R3, PT, PT, R3, 0x1, RZ ;  /* 0x0000000103038810 */ /* 0x000fca0007ffe0ff */
[----:B------:R-:W-:-:S05]  /*0eb0*/  @!P1 IMAD.SHL.U32 R3, R3, 0x2, RZ ;  /* 0x0000000203039824 */ /* 0x000fca00078e00ff */
[----:B------:R-:W-:Y:S01]  /*0ec0*/  LOP3.LUT R3, R3, 0x80000000, R0, 0xf8, !PT ;  /* 0x8000000003037812 */ /* 0x000fe200078ef800 */
[----:B------:R-:W-:Y:S06]  /*0ed0*/  BRA `(.L_x_13) ;  /* 0x0000000000047947 */ /* 0x000fec0003800000 */
.L_x_14:
[----:B------:R0:W1:Y:S02]  /*0ee0*/  MUFU.RCP R3, R0 ;  /* 0x0000000000037308 */ /* 0x0000640000001000 */
.L_x_13:
[----:B------:R-:W-:-:S04]  /*0ef0*/  MOV R5, 0x0 ;  /* 0x0000000000057802 */ /* 0x000fc80000000f00 */
[----:B0123--:R-:W-:Y:S05]  /*0f00*/  RET.REL.NODEC R4 `(_Z14softmax_kernelP6__halfPKS_iiii) ;  /* 0xfffffff0043c7950 */ /* 0x00ffea0003c3ffff */
.L_x_15:
[----:B------:R-:W-:-:S00]  /*0f10*/  BRA `(.L_x_15) ;  /* 0xfffffffc00fc7947 */ /* 0x000fc0000383ffff */
[----:B------:R-:W-:-:S00]  /*0f20*/  NOP ;  /* 0x0000000000007918 */ /* 0x000fc00000000000 */
        /* <DEDUP_REMOVED lines=13> */
.L_x_16:


//--------------------- .nv.shared._Z14softmax_kernelP6__halfPKS_iiii --------------------------
	.section	.nv.shared._Z14softmax_kernelP6__halfPKS_iiii,"aw",@nobits
	.sectionflags	@""
	.align	16
	.zero		1024


//--------------------- .nv.shared.reserved.0     --------------------------
	.section	.nv.shared.reserved.0,"aw",@nobits
	.weak		__nv_reservedSMEM_offset_0_alias
	.size		__nv_reservedSMEM_offset_0_alias, 0, 64
	.other		__nv_reservedSMEM_offset_0_alias,@"STO_CUDA_RESERVED_SHARED STV_DEFAULT"
__nv_reservedSMEM_offset_0_alias:
	.zero		0
	.zero		64


//--------------------- .nv.constant0._Z14softmax_kernelP6__halfPKS_iiii --------------------------
	.section	.nv.constant0._Z14softmax_kernelP6__halfPKS_iiii,"a",@progbits
	.sectionflags	@""
	.align	4
.nv.constant0._Z14softmax_kernelP6__halfPKS_iiii:
	.zero		928


//--------------------- SYMBOLS --------------------------

	.type		.nv.reservedSmem.offset0,@object
	.size		.nv.reservedSmem.offset0,0x4
	.type		.nv.reservedSmem.cap,@object
	.size		.nv.reservedSmem.cap,0x4
